	.headerflags	@"EF_CUDA_TEXMODE_UNIFIED EF_CUDA_64BIT_ADDRESS EF_CUDA_ACCELERATORS EF_CUDA_SM90 EF_CUDA_VIRTUAL_SM(EF_CUDA_SM90)"
	.elftype	@"ET_EXEC"


//--------------------- .nv.info                  --------------------------
	.section	.nv.info,"",@"SHT_CUDA_INFO"
	.align	4


	//----- nvinfo : EIATTR_REGCOUNT
	.align		4
        /*0000*/ 	.byte	0x04, 0x2f
        /*0002*/ 	.short	(.L_3 - .L_2)
	.align		4
.L_2:
        /*0004*/ 	.word	index@(triton_poi_fused__native_batch_norm_legit_no_training_relu_45)
        /*0008*/ 	.word	0x00000020


	//----- nvinfo : EIATTR_MIN_STACK_SIZE
	.align		4
.L_3:
        /*000c*/ 	.byte	0x04, 0x12
        /*000e*/ 	.short	(.L_5 - .L_4)
	.align		4
.L_4:
        /*0010*/ 	.word	index@(triton_poi_fused__native_batch_norm_legit_no_training_relu_45)
        /*0014*/ 	.word	0x00000000


	//----- nvinfo : EIATTR_FRAME_SIZE
	.align		4
.L_5:
        /*0018*/ 	.byte	0x04, 0x11
        /*001a*/ 	.short	(.L_7 - .L_6)
	.align		4
.L_6:
        /*001c*/ 	.word	index@(triton_poi_fused__native_batch_norm_legit_no_training_relu_45)
        /*0020*/ 	.word	0x00000000


	//----- nvinfo : EIATTR_MIN_STACK_SIZE
	.align		4
.L_7:
        /*0024*/ 	.byte	0x04, 0x12
        /*0026*/ 	.short	(.L_9 - .L_8)
	.align		4
.L_8:
        /*0028*/ 	.word	index@(triton_poi_fused__native_batch_norm_legit_no_training_relu_45)
        /*002c*/ 	.word	0x00000000
.L_9:


//--------------------- .nv.info.triton_poi_fused__native_batch_norm_legit_no_training_relu_45 --------------------------
	.section	.nv.info.triton_poi_fused__native_batch_norm_legit_no_training_relu_45,"",@"SHT_CUDA_INFO"
	.sectionflags	@""
	.align	4


	//----- nvinfo : EIATTR_CUDA_API_VERSION
	.align		4
        /*0000*/ 	.byte	0x04, 0x37
        /*0002*/ 	.short	(.L_11 - .L_10)
.L_10:
        /*0004*/ 	.word	0x0000007c


	//----- nvinfo : EIATTR_KPARAM_INFO
	.align		4
.L_11:
        /*0008*/ 	.byte	0x04, 0x17
        /*000a*/ 	.short	(.L_13 - .L_12)
.L_12:
        /*000c*/ 	.word	0x00000000
        /*0010*/ 	.short	0x0007
        /*0012*/ 	.short	0x0034
        /*0014*/ 	.byte	0x00, 0xf0, 0x11, 0x00


	//----- nvinfo : EIATTR_KPARAM_INFO
	.align		4
.L_13:
        /*0018*/ 	.byte	0x04, 0x17
        /*001a*/ 	.short	(.L_15 - .L_14)
.L_14:
        /*001c*/ 	.word	0x00000000
        /*0020*/ 	.short	0x0006
        /*0022*/ 	.short	0x0030
        /*0024*/ 	.byte	0x00, 0xf0, 0x11, 0x00


	//----- nvinfo : EIATTR_KPARAM_INFO
	.align		4
.L_15:
        /*0028*/ 	.byte	0x04, 0x17
        /*002a*/ 	.short	(.L_17 - .L_16)
.L_16:
        /*002c*/ 	.word	0x00000000
        /*0030*/ 	.short	0x0005
        /*0032*/ 	.short	0x0028
        /*0034*/ 	.byte	0x00, 0xf4, 0x21, 0x00


	//----- nvinfo : EIATTR_KPARAM_INFO
	.align		4
.L_17:
        /*0038*/ 	.byte	0x04, 0x17
        /*003a*/ 	.short	(.L_19 - .L_18)
.L_18:
        /*003c*/ 	.word	0x00000000
        /*0040*/ 	.short	0x0004
        /*0042*/ 	.short	0x0020
        /*0044*/ 	.byte	0x00, 0xf4, 0x21, 0x00


	//----- nvinfo : EIATTR_KPARAM_INFO
	.align		4
.L_19:
        /*0048*/ 	.byte	0x04, 0x17
        /*004a*/ 	.short	(.L_21 - .L_20)
.L_20:
        /*004c*/ 	.word	0x00000000
        /*0050*/ 	.short	0x0003
        /*0052*/ 	.short	0x0018
        /*0054*/ 	.byte	0x00, 0xf4, 0x21, 0x00


	//----- nvinfo : EIATTR_KPARAM_INFO
	.align		4
.L_21:
        /*0058*/ 	.byte	0x04, 0x17
        /*005a*/ 	.short	(.L_23 - .L_22)
.L_22:
        /*005c*/ 	.word	0x00000000
        /*0060*/ 	.short	0x0002
        /*0062*/ 	.short	0x0010
        /*0064*/ 	.byte	0x00, 0xf4, 0x21, 0x00


	//----- nvinfo : EIATTR_KPARAM_INFO
	.align		4
.L_23:
        /*0068*/ 	.byte	0x04, 0x17
        /*006a*/ 	.short	(.L_25 - .L_24)
.L_24:
        /*006c*/ 	.word	0x00000000
        /*0070*/ 	.short	0x0001
        /*0072*/ 	.short	0x0008
        /*0074*/ 	.byte	0x00, 0xf4, 0x21, 0x00


	//----- nvinfo : EIATTR_KPARAM_INFO
	.align		4
.L_25:
        /*0078*/ 	.byte	0x04, 0x17
        /*007a*/ 	.short	(.L_27 - .L_26)
.L_26:
        /*007c*/ 	.word	0x00000000
        /*0080*/ 	.short	0x0000
        /*0082*/ 	.short	0x0000
        /*0084*/ 	.byte	0x00, 0xf4, 0x21, 0x00


	//----- nvinfo : EIATTR_SPARSE_MMA_MASK
	.align		4
.L_27:
        /*0088*/ 	.byte	0x03, 0x50
        /*008a*/ 	.short	0x0000


	//----- nvinfo : EIATTR_MAXREG_COUNT
	.align		4
        /*008c*/ 	.byte	0x03, 0x1b
        /*008e*/ 	.short	0x00ff


	//----- nvinfo : EIATTR_EXIT_INSTR_OFFSETS
	.align		4
        /*0090*/ 	.byte	0x04, 0x1c
        /*0092*/ 	.short	(.L_29 - .L_28)


	//   ....[0]....
.L_28:
        /*0094*/ 	.word	0x00000ab0


	//   ....[1]....
        /*0098*/ 	.word	0x00000b90


	//----- nvinfo : EIATTR_REQNTID
	.align		4
.L_29:
        /*009c*/ 	.byte	0x04, 0x10
        /*009e*/ 	.short	(.L_31 - .L_30)
.L_30:
        /*00a0*/ 	.word	0x00000080
        /*00a4*/ 	.word	0x00000001
        /*00a8*/ 	.word	0x00000001


	//----- nvinfo : EIATTR_CBANK_PARAM_SIZE
	.align		4
.L_31:
        /*00ac*/ 	.byte	0x03, 0x19
        /*00ae*/ 	.short	0x0038


	//----- nvinfo : EIATTR_PARAM_CBANK
	.align		4
        /*00b0*/ 	.byte	0x04, 0x0a
        /*00b2*/ 	.short	(.L_33 - .L_32)
	.align		4
.L_32:
        /*00b4*/ 	.word	index@(.nv.constant0.triton_poi_fused__native_batch_norm_legit_no_training_relu_45)
        /*00b8*/ 	.short	0x0210
        /*00ba*/ 	.short	0x0038


	//----- nvinfo : EIATTR_SW_WAR
	.align		4
.L_33:
        /*00bc*/ 	.byte	0x04, 0x36
        /*00be*/ 	.short	(.L_35 - .L_34)
.L_34:
        /*00c0*/ 	.word	0x00000008
.L_35:


//--------------------- .nv.callgraph             --------------------------
	.section	.nv.callgraph,"",@"SHT_CUDA_CALLGRAPH"
	.align	4
	.sectionentsize	8
	.align		4
        /*0000*/ 	.word	0x00000000
	.align		4
        /*0004*/ 	.word	0xffffffff
	.align		4
        /*0008*/ 	.word	0x00000000
	.align		4
        /*000c*/ 	.word	0xfffffffe
	.align		4
        /*0010*/ 	.word	0x00000000
	.align		4
        /*0014*/ 	.word	0xfffffffd
	.align		4
        /*0018*/ 	.word	0x00000000
	.align		4
        /*001c*/ 	.word	0xfffffffc


//--------------------- .nv.constant4             --------------------------
	.section	.nv.constant4,"a",@progbits
	.align	8
	.align		8
.nv.constant4:
        /*0000*/ 	.dword	_$_str
	.align		8
        /*0008*/ 	.dword	_$_str_$_2


//--------------------- .text.triton_poi_fused__native_batch_norm_legit_no_training_relu_45 --------------------------
	.section	.text.triton_poi_fused__native_batch_norm_legit_no_training_relu_45,"ax",@progbits
	.sectionflags	@"SHF_BARRIERS=1"
	.align	128
        .global         triton_poi_fused__native_batch_norm_legit_no_training_relu_45
        .type           triton_poi_fused__native_batch_norm_legit_no_training_relu_45,@function
        .size           triton_poi_fused__native_batch_norm_legit_no_training_relu_45,(.L_x_1 - triton_poi_fused__native_batch_norm_legit_no_training_relu_45)
        .other          triton_poi_fused__native_batch_norm_legit_no_training_relu_45,@"STO_CUDA_ENTRY STV_DEFAULT"
triton_poi_fused__native_batch_norm_legit_no_training_relu_45:
.text.triton_poi_fused__native_batch_norm_legit_no_training_relu_45:
[----:B------:R-:W0:Y:S01]  /*0000*/  LDC R1, c[0x0][0x28] ;  /* 0x00000a00ff017b82 */ /* 0x000e220000000800 */
[----:B------:R-:W1:Y:S01]  /*0010*/  S2R R14, SR_TID.X ;  /* 0x00000000000e7919 */ /* 0x000e620000002100 */
[----:B------:R-:W-:Y:S01]  /*0020*/  CS2R R10, SRZ ;  /* 0x00000000000a7805 */ /* 0x000fe2000001ff00 */
[----:B------:R-:W-:Y:S01]  /*0030*/  ULDC.64 UR6, c[0x0][0x208] ;  /* 0x0000820000067ab9 */ /* 0x000fe20000000a00 */
[----:B------:R-:W2:Y:S01]  /*0040*/  S2R R17, SR_CTAID.Y ;  /* 0x0000000000117919 */ /* 0x000ea20000002600 */
[----:B------:R-:W3:Y:S03]  /*0050*/  S2R R0, SR_CTAID.X ;  /* 0x0000000000007919 */ /* 0x000ee60000002500 */
[----:B------:R-:W4:Y:S01]  /*0060*/  S2UR UR5, SR_CgaCtaId ;  /* 0x00000000000579c3 */ /* 0x000f220000008800 */
[----:B------:R-:W-:-:S07]  /*0070*/  UMOV UR4, 0x400 ;  /* 0x0000040000047882 */ /* 0x000fce0000000000 */
[----:B------:R-:W5:Y:S01]  /*0080*/  LDC.64 R24, c[0x0][0x218] ;  /* 0x00008600ff187b82 */ /* 0x000f620000000a00 */
[----:B-1----:R-:W-:Y:S01]  /*0090*/  IMAD.SHL.U32 R16, R14, 0x4, RZ ;  /* 0x000000040e107824 */ /* 0x002fe200078e00ff */
[----:B------:R-:W-:-:S04]  /*00a0*/  SHF.R.U32.HI R7, RZ, 0x6, R14 ;  /* 0x00000006ff077819 */ /* 0x000fc8000001160e */
[----:B------:R-:W-:Y:S01]  /*00b0*/  LOP3.LUT R2, R16, 0xfc, RZ, 0xc0, !PT ;  /* 0x000000fc10027812 */ /* 0x000fe200078ec0ff */
[----:B---3--:R-:W-:-:S03]  /*00c0*/  IMAD.SHL.U32 R15, R0, 0x4, RZ ;  /* 0x00000004000f7824 */ /* 0x008fc600078e00ff */
[----:B--2---:R-:W-:Y:S02]  /*00d0*/  PRMT R4, R2, 0x6540, R17 ;  /* 0x0000654002047816 */ /* 0x004fe40000000011 */
[----:B------:R-:W1:Y:S02]  /*00e0*/  LDC.64 R2, c[0x0][0x210] ;  /* 0x00008400ff027b82 */ /* 0x000e640000000a00 */
[C---:B------:R-:W-:Y:S01]  /*00f0*/  ISETP.GE.AND P0, PT, R4.reuse, 0x600, PT ;  /* 0x000006000400780c */ /* 0x040fe20003f06270 */
[----:B------:R-:W-:-:S05]  /*0100*/  IMAD.HI R5, R4, 0x2aaaaaab, RZ ;  /* 0x2aaaaaab04057827 */ /* 0x000fca00078e02ff */
[----:B------:R-:W-:-:S04]  /*0110*/  SHF.R.U32.HI R6, RZ, 0x1f, R5 ;  /* 0x0000001fff067819 */ /* 0x000fc80000011605 */
[----:B------:R-:W-:Y:S02]  /*0120*/  LEA.HI.SX32 R5, R5, R6, 0x1a ;  /* 0x0000000605057211 */ /* 0x000fe400078fd2ff */
[----:B------:R-:W-:-:S03]  /*0130*/  SGXT.U32 R6, R7, 0x1 ;  /* 0x000000010706781a */ /* 0x000fc60000000000 */
[----:B------:R-:W-:Y:S01]  /*0140*/  IMAD R8, R5, -0x180, R4 ;  /* 0xfffffe8005087824 */ /* 0x000fe200078e0204 */
[----:B------:R-:W-:-:S03]  /*0150*/  LOP3.LUT R6, R15, R6, RZ, 0xfc, !PT ;  /* 0x000000060f067212 */ /* 0x000fc600078efcff */
[----:B------:R-:W-:Y:S01]  /*0160*/  IMAD R5, R5, 0x600, R8 ;  /* 0x0000060005057824 */ /* 0x000fe200078e0208 */
[C---:B------:R-:W-:Y:S02]  /*0170*/  ISETP.LT.AND P1, PT, R6.reuse, 0x4, !P0 ;  /* 0x000000040600780c */ /* 0x040fe40004721270 */
[----:B------:R-:W-:Y:S01]  /*0180*/  CS2R R8, SRZ ;  /* 0x0000000000087805 */ /* 0x000fe2000001ff00 */
[C---:B------:R-:W-:Y:S01]  /*0190*/  IMAD R5, R6.reuse, 0x180, R5 ;  /* 0x0000018006057824 */ /* 0x040fe200078e0205 */
[----:B------:R-:W-:-:S03]  /*01a0*/  LOP3.LUT R6, R6, 0x2, RZ, 0xfc, !PT ;  /* 0x0000000206067812 */ /* 0x000fc600078efcff */
[----:B-1----:R-:W-:Y:S01]  /*01b0*/  IMAD.WIDE R12, R5, 0x4, R2 ;  /* 0x00000004050c7825 */ /* 0x002fe200078e0202 */
[----:B------:R-:W-:Y:S02]  /*01c0*/  ISETP.LT.AND P0, PT, R6, 0x4, !P0 ;  /* 0x000000040600780c */ /* 0x000fe40004701270 */
[----:B------:R-:W-:-:S03]  /*01d0*/  IADD3 R19, R5, 0x300, RZ ;  /* 0x0000030005137810 */ /* 0x000fc60007ffe0ff */
[----:B------:R1:W2:Y:S01]  /*01e0*/  @P1 LDG.E.EL.128 R8, desc[UR6][R12.64] ;  /* 0x000000060c081981 */ /* 0x0002a2000c2e1d00 */
[----:B------:R-:W-:Y:S02]  /*01f0*/  CS2R R4, SRZ ;  /* 0x0000000000047805 */ /* 0x000fe4000001ff00 */
[----:B------:R-:W-:Y:S01]  /*0200*/  CS2R R6, SRZ ;  /* 0x0000000000067805 */ /* 0x000fe2000001ff00 */
[----:B------:R-:W-:-:S05]  /*0210*/  IMAD.WIDE R18, R19, 0x4, R2 ;  /* 0x0000000413127825 */ /* 0x000fca00078e0202 */
[----:B------:R3:W2:Y:S01]  /*0220*/  @P0 LDG.E.EL.128 R4, desc[UR6][R18.64] ;  /* 0x0000000612040981 */ /* 0x0006a2000c2e1d00 */
[----:B-1----:R-:W-:Y:S01]  /*0230*/  SHF.R.U32.HI R13, RZ, 0x2, R14 ;  /* 0x00000002ff0d7819 */ /* 0x002fe2000001160e */
[----:B----4-:R-:W-:-:S03]  /*0240*/  UPRMT UR4, UR5, 0x654, UR4 ;  /* 0x0000065405047896 */ /* 0x010fc60008000004 */
[----:B------:R-:W-:Y:S01]  /*0250*/  LOP3.LUT R20, R13, 0x10, RZ, 0xc0, !PT ;  /* 0x000000100d147812 */ /* 0x000fe200078ec0ff */
[----:B------:R-:W-:Y:S01]  /*0260*/  IMAD.SHL.U32 R2, R14, 0x2, RZ ;  /* 0x000000020e027824 */ /* 0x000fe200078e00ff */
[----:B------:R-:W-:-:S03]  /*0270*/  LOP3.LUT R16, R16, 0x1fc, RZ, 0xc0, !PT ;  /* 0x000001fc10107812 */ /* 0x000fc600078ec0ff */
[----:B---3--:R-:W-:Y:S01]  /*0280*/  VIADD R19, R20, UR4 ;  /* 0x0000000414137c36 */ /* 0x008fe20008000000 */
[----:B------:R-:W-:Y:S01]  /*0290*/  LOP3.LUT R22, R2, 0xfe, RZ, 0xc0, !PT ;  /* 0x000000fe02167812 */ /* 0x000fe200078ec0ff */
[----:B------:R-:W1:Y:S03]  /*02a0*/  LDC.64 R20, c[0x0][0x228] ;  /* 0x00008a00ff147b82 */ /* 0x000e660000000a00 */
[----:B------:R-:W-:Y:S02]  /*02b0*/  LEA R28, R16, R19, 0x2 ;  /* 0x00000013101c7211 */ /* 0x000fe400078e10ff */
[----:B------:R-:W-:-:S03]  /*02c0*/  PRMT R23, R22, 0x6540, R17 ;  /* 0x0000654016177816 */ /* 0x000fc60000000011 */
[----:B------:R-:W3:Y:S02]  /*02d0*/  LDC.64 R2, c[0x0][0x220] ;  /* 0x00008800ff027b82 */ /* 0x000ee40000000a00 */
[----:B------:R-:W-:-:S05]  /*02e0*/  IMAD.HI R12, R23, 0x2aaaaaab, RZ ;  /* 0x2aaaaaab170c7827 */ /* 0x000fca00078e02ff */
[----:B------:R-:W-:-:S04]  /*02f0*/  SHF.R.U32.HI R13, RZ, 0x1f, R12 ;  /* 0x0000001fff0d7819 */ /* 0x000fc8000001160c */
[----:B------:R-:W-:Y:S02]  /*0300*/  LEA.HI R12, R12, R13, RZ, 0x1a ;  /* 0x0000000d0c0c7211 */ /* 0x000fe400078fd0ff */
[----:B------:R-:W-:Y:S02]  /*0310*/  ISETP.GE.AND P0, PT, R23, 0x600, PT ;  /* 0x000006001700780c */ /* 0x000fe40003f06270 */
[----:B------:R-:W-:Y:S01]  /*0320*/  LEA R22, R22, UR4, 0x2 ;  /* 0x0000000416167c11 */ /* 0x000fe2000f8e10ff */
[----:B------:R-:W-:-:S04]  /*0330*/  IMAD R23, R12, -0x180, R23 ;  /* 0xfffffe800c177824 */ /* 0x000fc800078e0217 */
[----:B---3--:R-:W-:Y:S01]  /*0340*/  IMAD.WIDE R26, R23, 0x4, R2 ;  /* 0x00000004171a7825 */ /* 0x008fe200078e0202 */
[----:B------:R-:W-:-:S03]  /*0350*/  CS2R R18, SRZ ;  /* 0x0000000000127805 */ /* 0x000fc6000001ff00 */
[----:B-----5:R-:W-:-:S04]  /*0360*/  IMAD.WIDE R24, R23, 0x4, R24 ;  /* 0x0000000417187825 */ /* 0x020fc800078e0218 */
[----:B-1----:R-:W-:Y:S01]  /*0370*/  IMAD.WIDE R20, R23, 0x4, R20 ;  /* 0x0000000417147825 */ /* 0x002fe200078e0214 */
[----:B--2---:R1:W-:Y:S01]  /*0380*/  STS.128 [R28], R8 ;  /* 0x000000081c007388 */ /* 0x0043e20000000c00 */
[----:B------:R-:W-:Y:S08]  /*0390*/  BAR.SYNC.DEFER_BLOCKING 0x0 ;  /* 0x0000000000007b1d */ /* 0x000ff00000010000 */
[----:B-1----:R-:W1:Y:S01]  /*03a0*/  LDC.64 R10, c[0x0][0x230] ;  /* 0x00008c00ff0a7b82 */ /* 0x002e620000000a00 */
[----:B------:R-:W-:Y:S04]  /*03b0*/  LDS.64 R12, [R22] ;  /* 0x00000000160c7984 */ /* 0x000fe80000000a00 */
[----:B------:R-:W2:Y:S03]  /*03c0*/  LDS.64 R2, [R22+0x410] ;  /* 0x0004100016027984 */ /* 0x000ea60000000a00 */
[----:B------:R-:W-:Y:S06]  /*03d0*/  BAR.SYNC.DEFER_BLOCKING 0x0 ;  /* 0x0000000000007b1d */ /* 0x000fec0000010000 */
[----:B------:R3:W-:Y:S02]  /*03e0*/  STS.128 [R28], R4 ;  /* 0x000000041c007388 */ /* 0x0007e40000000c00 */
[----:B------:R-:W-:Y:S06]  /*03f0*/  BAR.SYNC.DEFER_BLOCKING 0x0 ;  /* 0x0000000000007b1d */ /* 0x000fec0000010000 */
[----:B------:R-:W4:Y:S01]  /*0400*/  @!P0 LDG.E.EL.64 R18, desc[UR6][R26.64] ;  /* 0x000000061a128981 */ /* 0x000f22000c2e1b00 */
[----:B------:R-:W-:-:S02]  /*0410*/  CS2R R8, SRZ ;  /* 0x0000000000087805 */ /* 0x000fc4000001ff00 */
[----:B---3--:R-:W-:Y:S02]  /*0420*/  CS2R R4, SRZ ;  /* 0x0000000000047805 */ /* 0x008fe4000001ff00 */
[----:B------:R-:W-:Y:S01]  /*0430*/  CS2R R6, SRZ ;  /* 0x0000000000067805 */ /* 0x000fe2000001ff00 */
[----:B-1----:R-:W-:Y:S02]  /*0440*/  IMAD.WIDE R28, R23, 0x4, R10 ;  /* 0x00000004171c7825 */ /* 0x002fe400078e020a */
[----:B------:R-:W1:Y:S04]  /*0450*/  LDS.64 R10, [R22] ;  /* 0x00000000160a7984 */ /* 0x000e680000000a00 */
[----:B------:R-:W2:Y:S04]  /*0460*/  @!P0 LDG.E.EL.64 R8, desc[UR6][R24.64] ;  /* 0x0000000618088981 */ /* 0x000ea8000c2e1b00 */
[----:B------:R-:W3:Y:S04]  /*0470*/  @!P0 LDG.E.EL.64 R4, desc[UR6][R20.64] ;  /* 0x0000000614048981 */ /* 0x000ee8000c2e1b00 */
[----:B------:R5:W3:Y:S02]  /*0480*/  @!P0 LDG.E.EL.64 R6, desc[UR6][R28.64] ;  /* 0x000000061c068981 */ /* 0x000ae4000c2e1b00 */
[----:B0----5:R-:W-:-:S05]  /*0490*/  VIADD R29, R16, UR4 ;  /* 0x00000004101d7c36 */ /* 0x021fca0008000000 */
[----:B------:R-:W-:Y:S01]  /*04a0*/  LEA R16, R16, R29, 0x2 ;  /* 0x0000001d10107211 */ /* 0x000fe200078e10ff */
[----:B----4-:R-:W-:Y:S01]  /*04b0*/  FADD R23, R18, 0.0010000000474974513054 ;  /* 0x3a83126f12177421 */ /* 0x010fe20000000000 */
[----:B------:R-:W-:Y:S02]  /*04c0*/  FADD R24, R19, 0.0010000000474974513054 ;  /* 0x3a83126f13187421 */ /* 0x000fe40000000000 */
[----:B------:R0:W4:Y:S01]  /*04d0*/  LDS.64 R18, [R22+0x410] ;  /* 0x0004100016127984 */ /* 0x0001220000000a00 */
[----:B------:R-:W5:Y:S08]  /*04e0*/  MUFU.SQRT R26, R23 ;  /* 0x00000017001a7308 */ /* 0x000f700000002000 */
[----:B------:R-:W0:Y:S01]  /*04f0*/  MUFU.SQRT R25, R24 ;  /* 0x0000001800197308 */ /* 0x000e220000002000 */
[----:B-----5:R-:W-:-:S02]  /*0500*/  FSETP.GT.AND P0, PT, R26, 8.50705917302346158658e+37, PT ;  /* 0x7e8000001a00780b */ /* 0x020fc40003f04000 */
[----:B------:R-:W-:Y:S02]  /*0510*/  FSETP.GEU.AND P2, PT, R26, 1.175494350822287508e-38, PT ;  /* 0x008000001a00780b */ /* 0x000fe40003f4e000 */
[C---:B0-----:R-:W-:Y:S02]  /*0520*/  FSETP.GT.AND P1, PT, R25.reuse, 8.50705917302346158658e+37, PT ;  /* 0x7e8000001900780b */ /* 0x041fe40003f24000 */
[----:B------:R-:W-:-:S07]  /*0530*/  FSETP.GEU.AND P3, PT, R25, 1.175494350822287508e-38, PT ;  /* 0x008000001900780b */ /* 0x000fce0003f6e000 */
[----:B------:R-:W-:Y:S01]  /*0540*/  @P0 FMUL R26, R26, 0.25 ;  /* 0x3e8000001a1a0820 */ /* 0x000fe20000400000 */
[----:B------:R-:W-:-:S03]  /*0550*/  IMAD.SHL.U32 R23, R14, 0x8, RZ ;  /* 0x000000080e177824 */ /* 0x000fc600078e00ff */
[----:B------:R-:W-:Y:S01]  /*0560*/  @!P2 FMUL R26, R26, 16777216 ;  /* 0x4b8000001a1aa820 */ /* 0x000fe20000400000 */
[----:B------:R-:W-:-:S04]  /*0570*/  @P1 FMUL R25, R25, 0.25 ;  /* 0x3e80000019191820 */ /* 0x000fc80000400000 */
[----:B------:R-:W-:Y:S01]  /*0580*/  @!P3 FMUL R25, R25, 16777216 ;  /* 0x4b8000001919b820 */ /* 0x000fe20000400000 */
[----:B------:R-:W0:Y:S01]  /*0590*/  MUFU.RCP R20, R26 ;  /* 0x0000001a00147308 */ /* 0x000e220000001000 */
[----:B------:R-:W-:Y:S01]  /*05a0*/  IMAD.MOV.U32 R22, RZ, RZ, 0x3e800000 ;  /* 0x3e800000ff167424 */ /* 0x000fe200078e00ff */
[----:B------:R-:W-:-:S06]  /*05b0*/  LOP3.LUT R24, R23, 0x3f8, RZ, 0xc0, !PT ;  /* 0x000003f817187812 */ /* 0x000fcc00078ec0ff */
[----:B------:R-:W5:Y:S01]  /*05c0*/  MUFU.RCP R21, R25 ;  /* 0x0000001900157308 */ /* 0x000f620000001000 */
[C---:B------:R-:W-:Y:S02]  /*05d0*/  FSEL R23, R22.reuse, 1, P0 ;  /* 0x3f80000016177808 */ /* 0x040fe40000000000 */
[----:B------:R-:W-:-:S03]  /*05e0*/  FSEL R22, R22, 1, P1 ;  /* 0x3f80000016167808 */ /* 0x000fc60000800000 */
[----:B------:R-:W-:Y:S02]  /*05f0*/  @!P2 FMUL R23, R23, 16777216 ;  /* 0x4b8000001717a820 */ /* 0x000fe40000400000 */
[----:B------:R-:W-:Y:S01]  /*0600*/  @!P3 FMUL R22, R22, 16777216 ;  /* 0x4b8000001616b820 */ /* 0x000fe20000400000 */
[----:B------:R-:W-:Y:S01]  /*0610*/  LOP3.LUT R14, R14, 0x7f, RZ, 0xc0, !PT ;  /* 0x0000007f0e0e7812 */ /* 0x000fe200078ec0ff */
[----:B0-----:R-:W-:Y:S01]  /*0620*/  FMUL R20, R20, R23 ;  /* 0x0000001714147220 */ /* 0x001fe20000400000 */
[----:B------:R-:W-:Y:S01]  /*0630*/  IADD3 R27, R24, UR4, RZ ;  /* 0x00000004181b7c10 */ /* 0x000fe2000fffe0ff */
[--C-:B--2---:R-:W-:Y:S01]  /*0640*/  FADD R23, R2, -R8.reuse ;  /* 0x8000000802177221 */ /* 0x104fe20000000000 */
[----:B------:R-:W-:Y:S01]  /*0650*/  FADD R13, R13, -R9 ;  /* 0x800000090d0d7221 */ /* 0x000fe20000000000 */
[----:B-----5:R-:W-:Y:S01]  /*0660*/  FMUL R22, R21, R22 ;  /* 0x0000001615167220 */ /* 0x020fe20000400000 */
[--C-:B------:R-:W-:Y:S01]  /*0670*/  FADD R21, R12, -R8.reuse ;  /* 0x800000080c157221 */ /* 0x100fe20000000000 */
[----:B------:R-:W-:Y:S01]  /*0680*/  PRMT R17, R14, 0x6540, R17 ;  /* 0x000065400e117816 */ /* 0x000fe20000000011 */
[----:B-1----:R-:W-:Y:S01]  /*0690*/  FADD R25, R10, -R8 ;  /* 0x800000080a197221 */ /* 0x002fe20000000000 */
[----:B------:R-:W-:-:S02]  /*06a0*/  IMAD R14, R24, 0x4, R27 ;  /* 0x00000004180e7824 */ /* 0x000fc400078e021b */
[--C-:B------:R-:W-:Y:S01]  /*06b0*/  FADD R3, R3, -R9.reuse ;  /* 0x8000000903037221 */ /* 0x100fe20000000000 */
[--C-:B------:R-:W-:Y:S01]  /*06c0*/  FADD R11, R11, -R9.reuse ;  /* 0x800000090b0b7221 */ /* 0x100fe20000000000 */
[----:B------:R-:W-:Y:S01]  /*06d0*/  FMUL R10, R22, R13 ;  /* 0x0000000d160a7220 */ /* 0x000fe20000400000 */
[C---:B------:R-:W-:Y:S01]  /*06e0*/  FMUL R21, R20.reuse, R21 ;  /* 0x0000001514157220 */ /* 0x040fe20000400000 */
[----:B------:R-:W-:Y:S01]  /*06f0*/  FMUL R23, R20, R23 ;  /* 0x0000001714177220 */ /* 0x000fe20000400000 */
[----:B----4-:R-:W-:Y:S01]  /*0700*/  FADD R27, R18, -R8 ;  /* 0x80000008121b7221 */ /* 0x010fe20000000000 */
[----:B------:R-:W-:Y:S01]  /*0710*/  FADD R19, R19, -R9 ;  /* 0x8000000913137221 */ /* 0x000fe20000000000 */
[C---:B------:R-:W-:Y:S01]  /*0720*/  FMUL R2, R22.reuse, R3 ;  /* 0x0000000316027220 */ /* 0x040fe20000400000 */
[----:B------:R-:W-:Y:S01]  /*0730*/  FMUL R8, R22, R11 ;  /* 0x0000000b16087220 */ /* 0x000fe20000400000 */
[-CC-:B---3--:R-:W-:Y:S01]  /*0740*/  FFMA R21, R21, R4.reuse, R6.reuse ;  /* 0x0000000415157223 */ /* 0x188fe20000000006 */
[--C-:B------:R-:W-:Y:S01]  /*0750*/  FFMA R10, R10, R5, R7.reuse ;  /* 0x000000050a0a7223 */ /* 0x100fe20000000007 */
[-CC-:B------:R-:W-:Y:S01]  /*0760*/  FFMA R23, R23, R4.reuse, R6.reuse ;  /* 0x0000000417177223 */ /* 0x180fe20000000006 */
[----:B------:R-:W-:Y:S01]  /*0770*/  FMUL R22, R22, R19 ;  /* 0x0000001316167220 */ /* 0x000fe20000400000 */
[C---:B------:R-:W-:Y:S01]  /*0780*/  FMUL R25, R20.reuse, R25 ;  /* 0x0000001914197220 */ /* 0x040fe20000400000 */
[----:B------:R-:W-:Y:S01]  /*0790*/  FMUL R27, R20, R27 ;  /* 0x0000001b141b7220 */ /* 0x000fe20000400000 */
[-CC-:B------:R-:W-:Y:S01]  /*07a0*/  FFMA R2, R2, R5.reuse, R7.reuse ;  /* 0x0000000502027223 */ /* 0x180fe20000000007 */
[----:B------:R-:W-:Y:S01]  /*07b0*/  FSETP.GEU.AND P2, PT, R21, RZ, PT ;  /* 0x000000ff1500720b */ /* 0x000fe20003f4e000 */
[-CC-:B------:R-:W-:Y:S01]  /*07c0*/  FFMA R25, R25, R4.reuse, R6.reuse ;  /* 0x0000000419197223 */ /* 0x180fe20000000006 */
[----:B------:R-:W-:Y:S01]  /*07d0*/  FFMA R27, R27, R4, R6 ;  /* 0x000000041b1b7223 */ /* 0x000fe20000000006 */
[----:B------:R-:W-:Y:S01]  /*07e0*/  BAR.SYNC.DEFER_BLOCKING 0x0 ;  /* 0x0000000000007b1d */ /* 0x000fe20000010000 */
[----:B------:R-:W-:Y:S01]  /*07f0*/  FSETP.GEU.AND P1, PT, R10, RZ, PT ;  /* 0x000000ff0a00720b */ /* 0x000fe20003f2e000 */
[-CC-:B------:R-:W-:Y:S01]  /*0800*/  FFMA R8, R8, R5.reuse, R7.reuse ;  /* 0x0000000508087223 */ /* 0x180fe20000000007 */
[----:B------:R-:W-:Y:S01]  /*0810*/  FSETP.GEU.AND P0, PT, R23, RZ, PT ;  /* 0x000000ff1700720b */ /* 0x000fe20003f0e000 */
[----:B------:R-:W-:Y:S01]  /*0820*/  FFMA R22, R22, R5, R7 ;  /* 0x0000000516167223 */ /* 0x000fe20000000007 */
[----:B------:R-:W-:-:S02]  /*0830*/  FSEL R21, R21, RZ, P2 ;  /* 0x000000ff15157208 */ /* 0x000fc40001000000 */
[----:B------:R-:W-:Y:S02]  /*0840*/  FSEL R3, R10, RZ, P1 ;  /* 0x000000ff0a037208 */ /* 0x000fe40000800000 */
[----:B------:R-:W-:Y:S02]  /*0850*/  FSEL R23, R23, RZ, P0 ;  /* 0x000000ff17177208 */ /* 0x000fe40000000000 */
[----:B------:R-:W-:Y:S02]  /*0860*/  FSETP.GEU.AND P4, PT, R2, RZ, PT ;  /* 0x000000ff0200720b */ /* 0x000fe40003f8e000 */
[----:B------:R-:W-:Y:S02]  /*0870*/  FSETP.GEU.AND P3, PT, R25, RZ, PT ;  /* 0x000000ff1900720b */ /* 0x000fe40003f6e000 */
[----:B------:R-:W-:Y:S02]  /*0880*/  FSETP.GEU.AND P2, PT, R8, RZ, PT ;  /* 0x000000ff0800720b */ /* 0x000fe40003f4e000 */
[----:B------:R-:W-:-:S02]  /*0890*/  FSETP.GEU.AND P1, PT, R27, RZ, PT ;  /* 0x000000ff1b00720b */ /* 0x000fc40003f2e000 */
[----:B------:R-:W-:Y:S02]  /*08a0*/  FSETP.GEU.AND P0, PT, R22, RZ, PT ;  /* 0x000000ff1600720b */ /* 0x000fe40003f0e000 */
[----:B------:R-:W-:Y:S02]  /*08b0*/  FSEL R9, R2, RZ, P4 ;  /* 0x000000ff02097208 */ /* 0x000fe40002000000 */
[----:B------:R-:W-:Y:S02]  /*08c0*/  FSEL R25, R25, RZ, P3 ;  /* 0x000000ff19197208 */ /* 0x000fe40001800000 */
[----:B------:R-:W-:Y:S02]  /*08d0*/  FSEL R27, R27, RZ, P1 ;  /* 0x000000ff1b1b7208 */ /* 0x000fe40000800000 */
[----:B------:R-:W-:Y:S02]  /*08e0*/  FSEL R11, R8, RZ, P2 ;  /* 0x000000ff080b7208 */ /* 0x000fe40001000000 */
[----:B------:R-:W-:Y:S01]  /*08f0*/  FSEL R13, R22, RZ, P0 ;  /* 0x000000ff160d7208 */ /* 0x000fe20000000000 */
[----:B------:R-:W-:Y:S04]  /*0900*/  STS [R14], R21 ;  /* 0x000000150e007388 */ /* 0x000fe80000000800 */
[----:B------:R0:W-:Y:S04]  /*0910*/  STS [R14+0x14], R3 ;  /* 0x000014030e007388 */ /* 0x0001e80000000800 */
[----:B------:R-:W-:Y:S04]  /*0920*/  STS [R14+0x4], R23 ;  /* 0x000004170e007388 */ /* 0x000fe80000000800 */
[----:B------:R1:W-:Y:S04]  /*0930*/  STS [R14+0x18], R9 ;  /* 0x000018090e007388 */ /* 0x0003e80000000800 */
[----:B------:R-:W-:Y:S04]  /*0940*/  STS [R14+0x8], R25 ;  /* 0x000008190e007388 */ /* 0x000fe80000000800 */
[----:B------:R-:W-:Y:S04]  /*0950*/  STS [R14+0xc], R27 ;  /* 0x00000c1b0e007388 */ /* 0x000fe80000000800 */
[----:B------:R-:W-:Y:S04]  /*0960*/  STS [R14+0x1c], R11 ;  /* 0x00001c0b0e007388 */ /* 0x000fe80000000800 */
[----:B------:R-:W-:Y:S01]  /*0970*/  STS [R14+0x20], R13 ;  /* 0x0000200d0e007388 */ /* 0x000fe20000000800 */
[----:B------:R-:W-:Y:S01]  /*0980*/  BAR.SYNC.DEFER_BLOCKING 0x0 ;  /* 0x0000000000007b1d */ /* 0x000fe20000010000 */
[----:B------:R-:W-:-:S05]  /*0990*/  IMAD.HI R2, R17, 0x2aaaaaab, RZ ;  /* 0x2aaaaaab11027827 */ /* 0x000fca00078e02ff */
[----:B0-----:R-:W-:-:S04]  /*09a0*/  SHF.R.U32.HI R3, RZ, 0x1f, R2 ;  /* 0x0000001fff037819 */ /* 0x001fc80000011602 */
[----:B------:R-:W-:Y:S02]  /*09b0*/  LEA.HI.SX32 R8, R2, R3, 0x1a ;  /* 0x0000000302087211 */ /* 0x000fe400078fd2ff */
[----:B------:R-:W0:Y:S01]  /*09c0*/  LDC.64 R2, c[0x0][0x238] ;  /* 0x00008e00ff027b82 */ /* 0x000e220000000a00 */
[----:B------:R-:W-:Y:S04]  /*09d0*/  LDS R4, [R16] ;  /* 0x0000000010047984 */ /* 0x000fe80000000800 */
[----:B------:R-:W-:Y:S04]  /*09e0*/  LDS R5, [R16+0x4] ;  /* 0x0000040010057984 */ /* 0x000fe80000000800 */
[----:B------:R-:W-:Y:S04]  /*09f0*/  LDS R6, [R16+0x8] ;  /* 0x0000080010067984 */ /* 0x000fe80000000800 */
[----:B------:R-:W2:Y:S01]  /*0a00*/  LDS R7, [R16+0xc] ;  /* 0x00000c0010077984 */ /* 0x000ea20000000800 */
[----:B-1----:R-:W-:Y:S01]  /*0a10*/  IMAD R9, R8, -0x180, R17 ;  /* 0xfffffe8008097824 */ /* 0x002fe200078e0211 */
[----:B------:R-:W-:-:S03]  /*0a20*/  ISETP.GE.AND P0, PT, R15, 0x4, PT ;  /* 0x000000040f00780c */ /* 0x000fc60003f06270 */
[----:B------:R-:W-:Y:S01]  /*0a30*/  IMAD.IADD R9, R9, 0x1, R0 ;  /* 0x0000000109097824 */ /* 0x000fe200078e0200 */
[C---:B------:R-:W-:Y:S02]  /*0a40*/  ISETP.LT.AND P1, PT, R17.reuse, 0x600, !P0 ;  /* 0x000006001100780c */ /* 0x040fe40004721270 */
[----:B------:R-:W-:Y:S01]  /*0a50*/  LOP3.LUT R17, R17, 0x80, RZ, 0xfc, !PT ;  /* 0x0000008011117812 */ /* 0x000fe200078efcff */
[----:B------:R-:W-:-:S03]  /*0a60*/  IMAD R9, R8, 0x820, R9 ;  /* 0x0000082008097824 */ /* 0x000fc600078e0209 */
[----:B------:R-:W-:Y:S02]  /*0a70*/  ISETP.LT.AND P0, PT, R17, 0x600, !P0 ;  /* 0x000006001100780c */ /* 0x000fe40004701270 */
[----:B------:R-:W-:-:S05]  /*0a80*/  SHF.L.U32 R9, R9, 0x2, RZ ;  /* 0x0000000209097819 */ /* 0x000fca00000006ff */
[----:B0-----:R-:W-:-:S05]  /*0a90*/  IMAD.WIDE R8, R9, 0x4, R2 ;  /* 0x0000000409087825 */ /* 0x001fca00078e0202 */
[----:B--2---:R0:W-:Y:S02]  /*0aa0*/  @P1 STG.E.128 desc[UR6][R8.64], R4 ;  /* 0x0000000408001986 */ /* 0x0041e4000c101d06 */
[----:B0-----:R-:W-:Y:S05]  /*0ab0*/  @!P0 EXIT ;  /* 0x000000000000894d */ /* 0x001fea0003800000 */
[----:B0-----:R-:W-:Y:S01]  /*0ac0*/  LDS R4, [R16+0xa00] ;  /* 0x000a000010047984 */ /* 0x001fe20000000800 */
[----:B------:R-:W-:-:S03]  /*0ad0*/  IMAD.HI R8, R17, 0x2aaaaaab, RZ ;  /* 0x2aaaaaab11087827 */ /* 0x000fc600078e02ff */
[----:B------:R-:W-:Y:S02]  /*0ae0*/  LDS R5, [R16+0xa04] ;  /* 0x000a040010057984 */ /* 0x000fe40000000800 */
[----:B------:R-:W-:Y:S02]  /*0af0*/  SHF.R.U32.HI R9, RZ, 0x1f, R8 ;  /* 0x0000001fff097819 */ /* 0x000fe40000011608 */
[----:B------:R-:W-:Y:S02]  /*0b00*/  LDS R6, [R16+0xa08] ;  /* 0x000a080010067984 */ /* 0x000fe40000000800 */
[----:B------:R-:W-:Y:S02]  /*0b10*/  LEA.HI.SX32 R8, R8, R9, 0x1a ;  /* 0x0000000908087211 */ /* 0x000fe400078fd2ff */
[----:B------:R-:W0:Y:S03]  /*0b20*/  LDS R7, [R16+0xa0c] ;  /* 0x000a0c0010077984 */ /* 0x000e260000000800 */
[----:B------:R-:W-:-:S04]  /*0b30*/  IMAD R17, R8, -0x180, R17 ;  /* 0xfffffe8008117824 */ /* 0x000fc800078e0211 */
[----:B------:R-:W-:-:S04]  /*0b40*/  IMAD.IADD R17, R17, 0x1, R0 ;  /* 0x0000000111117824 */ /* 0x000fc800078e0200 */
[----:B------:R-:W-:-:S05]  /*0b50*/  IMAD R9, R8, 0x820, R17 ;  /* 0x0000082008097824 */ /* 0x000fca00078e0211 */
[----:B------:R-:W-:-:S05]  /*0b60*/  SHF.L.U32 R9, R9, 0x2, RZ ;  /* 0x0000000209097819 */ /* 0x000fca00000006ff */
[----:B------:R-:W-:-:S05]  /*0b70*/  IMAD.WIDE R2, R9, 0x4, R2 ;  /* 0x0000000409027825 */ /* 0x000fca00078e0202 */
[----:B0-----:R-:W-:Y:S01]  /*0b80*/  STG.E.128 desc[UR6][R2.64], R4 ;  /* 0x0000000402007986 */ /* 0x001fe2000c101d06 */
[----:B------:R-:W-:Y:S05]  /*0b90*/  EXIT ;  /* 0x000000000000794d */ /* 0x000fea0003800000 */
.L_x_0:
[----:B------:R-:W-:-:S00]  /*0ba0*/  BRA `(.L_x_0) ;  /* 0xfffffffc00fc7947 */ /* 0x000fc0000383ffff */
[----:B------:R-:W-:-:S00]  /*0bb0*/  NOP ;  /* 0x0000000000007918 */ /* 0x000fc00000000000 */
        /* <DEDUP_REMOVED lines=12> */
.L_x_1:


//--------------------- .nv.global.init           --------------------------
	.section	.nv.global.init,"aw",@progbits
.nv.global.init:
	.type		_$_str,@object
	.size		_$_str,(_$_str_$_2 - _$_str)
_$_str:
        /*0000*/ 	.byte	0x5f, 0x5f, 0x43, 0x55, 0x44, 0x41, 0x5f, 0x46, 0x54, 0x5a, 0x00
	.type		_$_str_$_2,@object
	.size		_$_str_$_2,(.L_1 - _$_str_$_2)
_$_str_$_2:
        /*000b*/ 	.byte	0x5f, 0x5f, 0x43, 0x55, 0x44, 0x41, 0x5f, 0x50, 0x52, 0x45, 0x43, 0x5f, 0x53, 0x51, 0x52, 0x54
        /*001b*/ 	.byte	0x00
.L_1:


//--------------------- .nv.shared.triton_poi_fused__native_batch_norm_legit_no_training_relu_45 --------------------------
	.section	.nv.shared.triton_poi_fused__native_batch_norm_legit_no_training_relu_45,"aw",@nobits
	.sectionflags	@""
	.align	16
	.zero		1024


//--------------------- .nv.constant0.triton_poi_fused__native_batch_norm_legit_no_training_relu_45 --------------------------
	.section	.nv.constant0.triton_poi_fused__native_batch_norm_legit_no_training_relu_45,"a",@progbits
	.sectionflags	@""
	.align	4
.nv.constant0.triton_poi_fused__native_batch_norm_legit_no_training_relu_45:
	.zero		584
